	.headerflags	@"EF_CUDA_TEXMODE_UNIFIED EF_CUDA_64BIT_ADDRESS EF_CUDA_ACCELERATORS EF_CUDA_SM90 EF_CUDA_VIRTUAL_SM(EF_CUDA_SM90)"
	.elftype	@"ET_EXEC"


//--------------------- .nv.info                  --------------------------
	.section	.nv.info,"",@"SHT_CUDA_INFO"
	.align	4


	//----- nvinfo : EIATTR_REGCOUNT
	.align		4
        /*0000*/ 	.byte	0x04, 0x2f
        /*0002*/ 	.short	(.L_1 - .L_0)
	.align		4
.L_0:
        /*0004*/ 	.word	index@(triton_poi_fused_add_8)
        /*0008*/ 	.word	0x00000022


	//----- nvinfo : EIATTR_MIN_STACK_SIZE
	.align		4
.L_1:
        /*000c*/ 	.byte	0x04, 0x12
        /*000e*/ 	.short	(.L_3 - .L_2)
	.align		4
.L_2:
        /*0010*/ 	.word	index@(triton_poi_fused_add_8)
        /*0014*/ 	.word	0x00000000


	//----- nvinfo : EIATTR_FRAME_SIZE
	.align		4
.L_3:
        /*0018*/ 	.byte	0x04, 0x11
        /*001a*/ 	.short	(.L_5 - .L_4)
	.align		4
.L_4:
        /*001c*/ 	.word	index@(triton_poi_fused_add_8)
        /*0020*/ 	.word	0x00000000


	//----- nvinfo : EIATTR_MIN_STACK_SIZE
	.align		4
.L_5:
        /*0024*/ 	.byte	0x04, 0x12
        /*0026*/ 	.short	(.L_7 - .L_6)
	.align		4
.L_6:
        /*0028*/ 	.word	index@(triton_poi_fused_add_8)
        /*002c*/ 	.word	0x00000000
.L_7:


//--------------------- .nv.info.triton_poi_fused_add_8 --------------------------
	.section	.nv.info.triton_poi_fused_add_8,"",@"SHT_CUDA_INFO"
	.sectionflags	@""
	.align	4


	//----- nvinfo : EIATTR_CUDA_API_VERSION
	.align		4
        /*0000*/ 	.byte	0x04, 0x37
        /*0002*/ 	.short	(.L_9 - .L_8)
.L_8:
        /*0004*/ 	.word	0x0000007c


	//----- nvinfo : EIATTR_KPARAM_INFO
	.align		4
.L_9:
        /*0008*/ 	.byte	0x04, 0x17
        /*000a*/ 	.short	(.L_11 - .L_10)
.L_10:
        /*000c*/ 	.word	0x00000000
        /*0010*/ 	.short	0x0007
        /*0012*/ 	.short	0x0034
        /*0014*/ 	.byte	0x00, 0xf0, 0x11, 0x00


	//----- nvinfo : EIATTR_KPARAM_INFO
	.align		4
.L_11:
        /*0018*/ 	.byte	0x04, 0x17
        /*001a*/ 	.short	(.L_13 - .L_12)
.L_12:
        /*001c*/ 	.word	0x00000000
        /*0020*/ 	.short	0x0006
        /*0022*/ 	.short	0x0030
        /*0024*/ 	.byte	0x00, 0xf0, 0x11, 0x00


	//----- nvinfo : EIATTR_KPARAM_INFO
	.align		4
.L_13:
        /*0028*/ 	.byte	0x04, 0x17
        /*002a*/ 	.short	(.L_15 - .L_14)
.L_14:
        /*002c*/ 	.word	0x00000000
        /*0030*/ 	.short	0x0005
        /*0032*/ 	.short	0x0028
        /*0034*/ 	.byte	0x00, 0xf4, 0x21, 0x00


	//----- nvinfo : EIATTR_KPARAM_INFO
	.align		4
.L_15:
        /*0038*/ 	.byte	0x04, 0x17
        /*003a*/ 	.short	(.L_17 - .L_16)
.L_16:
        /*003c*/ 	.word	0x00000000
        /*0040*/ 	.short	0x0004
        /*0042*/ 	.short	0x0020
        /*0044*/ 	.byte	0x00, 0xf4, 0x21, 0x00


	//----- nvinfo : EIATTR_KPARAM_INFO
	.align		4
.L_17:
        /*0048*/ 	.byte	0x04, 0x17
        /*004a*/ 	.short	(.L_19 - .L_18)
.L_18:
        /*004c*/ 	.word	0x00000000
        /*0050*/ 	.short	0x0003
        /*0052*/ 	.short	0x0018
        /*0054*/ 	.byte	0x00, 0xf4, 0x21, 0x00


	//----- nvinfo : EIATTR_KPARAM_INFO
	.align		4
.L_19:
        /*0058*/ 	.byte	0x04, 0x17
        /*005a*/ 	.short	(.L_21 - .L_20)
.L_20:
        /*005c*/ 	.word	0x00000000
        /*0060*/ 	.short	0x0002
        /*0062*/ 	.short	0x0010
        /*0064*/ 	.byte	0x00, 0xf4, 0x21, 0x00


	//----- nvinfo : EIATTR_KPARAM_INFO
	.align		4
.L_21:
        /*0068*/ 	.byte	0x04, 0x17
        /*006a*/ 	.short	(.L_23 - .L_22)
.L_22:
        /*006c*/ 	.word	0x00000000
        /*0070*/ 	.short	0x0001
        /*0072*/ 	.short	0x0008
        /*0074*/ 	.byte	0x00, 0xf4, 0x21, 0x00


	//----- nvinfo : EIATTR_KPARAM_INFO
	.align		4
.L_23:
        /*0078*/ 	.byte	0x04, 0x17
        /*007a*/ 	.short	(.L_25 - .L_24)
.L_24:
        /*007c*/ 	.word	0x00000000
        /*0080*/ 	.short	0x0000
        /*0082*/ 	.short	0x0000
        /*0084*/ 	.byte	0x00, 0xf4, 0x21, 0x00


	//----- nvinfo : EIATTR_SPARSE_MMA_MASK
	.align		4
.L_25:
        /*0088*/ 	.byte	0x03, 0x50
        /*008a*/ 	.short	0x0000


	//----- nvinfo : EIATTR_MAXREG_COUNT
	.align		4
        /*008c*/ 	.byte	0x03, 0x1b
        /*008e*/ 	.short	0x00ff


	//----- nvinfo : EIATTR_EXIT_INSTR_OFFSETS
	.align		4
        /*0090*/ 	.byte	0x04, 0x1c
        /*0092*/ 	.short	(.L_27 - .L_26)


	//   ....[0]....
.L_26:
        /*0094*/ 	.word	0x00001670


	//   ....[1]....
        /*0098*/ 	.word	0x000016d0


	//----- nvinfo : EIATTR_REQNTID
	.align		4
.L_27:
        /*009c*/ 	.byte	0x04, 0x10
        /*009e*/ 	.short	(.L_29 - .L_28)
.L_28:
        /*00a0*/ 	.word	0x00000080
        /*00a4*/ 	.word	0x00000001
        /*00a8*/ 	.word	0x00000001


	//----- nvinfo : EIATTR_CBANK_PARAM_SIZE
	.align		4
.L_29:
        /*00ac*/ 	.byte	0x03, 0x19
        /*00ae*/ 	.short	0x0038


	//----- nvinfo : EIATTR_PARAM_CBANK
	.align		4
        /*00b0*/ 	.byte	0x04, 0x0a
        /*00b2*/ 	.short	(.L_31 - .L_30)
	.align		4
.L_30:
        /*00b4*/ 	.word	index@(.nv.constant0.triton_poi_fused_add_8)
        /*00b8*/ 	.short	0x0210
        /*00ba*/ 	.short	0x0038


	//----- nvinfo : EIATTR_SW_WAR
	.align		4
.L_31:
        /*00bc*/ 	.byte	0x04, 0x36
        /*00be*/ 	.short	(.L_33 - .L_32)
.L_32:
        /*00c0*/ 	.word	0x00000008
.L_33:


//--------------------- .nv.callgraph             --------------------------
	.section	.nv.callgraph,"",@"SHT_CUDA_CALLGRAPH"
	.align	4
	.sectionentsize	8
	.align		4
        /*0000*/ 	.word	0x00000000
	.align		4
        /*0004*/ 	.word	0xffffffff
	.align		4
        /*0008*/ 	.word	0x00000000
	.align		4
        /*000c*/ 	.word	0xfffffffe
	.align		4
        /*0010*/ 	.word	0x00000000
	.align		4
        /*0014*/ 	.word	0xfffffffd
	.align		4
        /*0018*/ 	.word	0x00000000
	.align		4
        /*001c*/ 	.word	0xfffffffc


//--------------------- .text.triton_poi_fused_add_8 --------------------------
	.section	.text.triton_poi_fused_add_8,"ax",@progbits
	.sectionflags	@"SHF_BARRIERS=1"
	.align	128
        .global         triton_poi_fused_add_8
        .type           triton_poi_fused_add_8,@function
        .size           triton_poi_fused_add_8,(.L_x_1 - triton_poi_fused_add_8)
        .other          triton_poi_fused_add_8,@"STO_CUDA_ENTRY STV_DEFAULT"
triton_poi_fused_add_8:
.text.triton_poi_fused_add_8:
[----:B------:R-:W0:Y:S01]  /*0000*/  LDC R1, c[0x0][0x28] ;  /* 0x00000a00ff017b82 */ /* 0x000e220000000800 */
[----:B------:R-:W1:Y:S07]  /*0010*/  S2R R3, SR_TID.X ;  /* 0x0000000000037919 */ /* 0x000e6e0000002100 */
[----:B------:R-:W2:Y:S01]  /*0020*/  LDC.64 R8, c[0x0][0x218] ;  /* 0x00008600ff087b82 */ /* 0x000ea20000000a00 */
[----:B------:R-:W-:Y:S01]  /*0030*/  ULDC.64 UR6, c[0x0][0x208] ;  /* 0x0000820000067ab9 */ /* 0x000fe20000000a00 */
[----:B------:R-:W3:Y:S01]  /*0040*/  S2R R4, SR_CTAID.X ;  /* 0x0000000000047919 */ /* 0x000ee20000002500 */
[----:B------:R-:W4:Y:S01]  /*0050*/  S2R R2, SR_CTAID.Y ;  /* 0x0000000000027919 */ /* 0x000f220000002600 */
[----:B-1----:R-:W-:Y:S01]  /*0060*/  IMAD.SHL.U32 R13, R3, 0x4, RZ ;  /* 0x00000004030d7824 */ /* 0x002fe200078e00ff */
[----:B------:R-:W-:Y:S01]  /*0070*/  SHF.R.U32.HI R3, RZ, 0x3, R3 ;  /* 0x00000003ff037819 */ /* 0x000fe20000011603 */
[----:B---3--:R-:W-:-:S03]  /*0080*/  IMAD.SHL.U32 R18, R4, 0x20, RZ ;  /* 0x0000002004127824 */ /* 0x008fc600078e00ff */
[----:B------:R-:W-:Y:S02]  /*0090*/  SGXT.U32 R3, R3, 0x4 ;  /* 0x000000040303781a */ /* 0x000fe40000000000 */
[----:B------:R-:W-:Y:S01]  /*00a0*/  SHF.R.S32.HI R4, RZ, 0x1a, R4 ;  /* 0x0000001aff047819 */ /* 0x000fe20000011404 */
[----:B----4-:R-:W-:Y:S01]  /*00b0*/  IMAD.SHL.U32 R2, R2, 0x20, RZ ;  /* 0x0000002002027824 */ /* 0x010fe200078e00ff */
[----:B------:R-:W-:Y:S02]  /*00c0*/  LOP3.LUT R21, R18, 0x1c, R13, 0xf8, !PT ;  /* 0x0000001c12157812 */ /* 0x000fe400078ef80d */
[----:B------:R-:W-:Y:S02]  /*00d0*/  SGXT R4, R4, 0x1 ;  /* 0x000000010404781a */ /* 0x000fe40000000200 */
[----:B------:R-:W-:Y:S02]  /*00e0*/  SHF.R.S32.HI R0, RZ, 0x1f, R21 ;  /* 0x0000001fff007819 */ /* 0x000fe40000011415 */
[----:B------:R-:W-:-:S02]  /*00f0*/  LOP3.LUT R14, R2, 0x10, R3, 0xfe, !PT ;  /* 0x00000010020e7812 */ /* 0x000fc400078efe03 */
[----:B------:R-:W-:Y:S02]  /*0100*/  LEA.HI R6, R0, R21, RZ, 0x4 ;  /* 0x0000001500067211 */ /* 0x000fe400078f20ff */
[----:B------:R-:W-:Y:S01]  /*0110*/  LOP3.LUT R26, R2, R3, RZ, 0xfc, !PT ;  /* 0x00000003021a7212 */ /* 0x000fe200078efcff */
[----:B------:R-:W-:Y:S01]  /*0120*/  IMAD.HI R0, R14, 0x2aaaaaab, RZ ;  /* 0x2aaaaaab0e007827 */ /* 0x000fe200078e02ff */
[----:B------:R-:W-:Y:S02]  /*0130*/  LOP3.LUT R10, R6, 0xfff0, RZ, 0xc0, !PT ;  /* 0x0000fff0060a7812 */ /* 0x000fe400078ec0ff */
[C---:B------:R-:W-:Y:S01]  /*0140*/  LOP3.LUT R5, R21.reuse, 0x1, RZ, 0xfc, !PT ;  /* 0x0000000115057812 */ /* 0x040fe200078efcff */
[----:B------:R-:W-:Y:S01]  /*0150*/  IMAD.HI R12, R26, 0x2aaaaaab, RZ ;  /* 0x2aaaaaab1a0c7827 */ /* 0x000fe200078e02ff */
[----:B------:R-:W-:Y:S02]  /*0160*/  SHF.R.U32.HI R7, RZ, 0x1f, R0 ;  /* 0x0000001fff077819 */ /* 0x000fe40000011600 */
[----:B------:R-:W-:Y:S01]  /*0170*/  SHF.R.S32.HI R6, RZ, 0x4, R6 ;  /* 0x00000004ff067819 */ /* 0x000fe20000011406 */
[----:B------:R-:W-:Y:S01]  /*0180*/  IMAD.IADD R10, R21, 0x1, -R10 ;  /* 0x00000001150a7824 */ /* 0x000fe200078e0a0a */
[----:B------:R-:W-:-:S02]  /*0190*/  LEA.HI R7, R0, R7, RZ, 0x1c ;  /* 0x0000000700077211 */ /* 0x000fc400078fe0ff */
[----:B------:R-:W-:Y:S02]  /*01a0*/  LEA.HI R0, R4, R5, RZ, 0x4 ;  /* 0x0000000504007211 */ /* 0x000fe400078f20ff */
[----:B------:R-:W-:Y:S01]  /*01b0*/  PRMT R11, R10, 0x8880, RZ ;  /* 0x000088800a0b7816 */ /* 0x000fe200000000ff */
[----:B------:R-:W-:Y:S01]  /*01c0*/  IMAD R22, R7, -0x60, R14 ;  /* 0xffffffa007167824 */ /* 0x000fe200078e020e */
[----:B------:R-:W-:Y:S02]  /*01d0*/  SHF.R.U32.HI R15, RZ, 0x1f, R12 ;  /* 0x0000001fff0f7819 */ /* 0x000fe4000001160c */
[----:B------:R-:W-:Y:S02]  /*01e0*/  PRMT R11, R11, 0x7710, RZ ;  /* 0x000077100b0b7816 */ /* 0x000fe400000000ff */
[----:B------:R-:W-:Y:S02]  /*01f0*/  LOP3.LUT R0, R0, 0xfff0, RZ, 0xc0, !PT ;  /* 0x0000fff000007812 */ /* 0x000fe400078ec0ff */
[----:B------:R-:W-:-:S02]  /*0200*/  SHF.R.U32.HI R11, RZ, 0xc, R11 ;  /* 0x0000000cff0b7819 */ /* 0x000fc4000001160b */
[----:B------:R-:W-:Y:S02]  /*0210*/  ISETP.GE.AND P0, PT, R14, 0x180, PT ;  /* 0x000001800e00780c */ /* 0x000fe40003f06270 */
[----:B------:R-:W-:Y:S02]  /*0220*/  LOP3.LUT R17, R11, 0x7, RZ, 0xc0, !PT ;  /* 0x000000070b117812 */ /* 0x000fe400078ec0ff */
[----:B------:R-:W-:Y:S02]  /*0230*/  LEA.HI R11, R6, R6, RZ, 0x3 ;  /* 0x00000006060b7211 */ /* 0x000fe400078f18ff */
[----:B------:R-:W-:Y:S01]  /*0240*/  ISETP.GE.AND P1, PT, R26, 0x180, PT ;  /* 0x000001801a00780c */ /* 0x000fe20003f26270 */
[----:B------:R-:W-:Y:S01]  /*0250*/  IMAD.IADD R16, R10, 0x1, R17 ;  /* 0x000000010a107824 */ /* 0x000fe200078e0211 */
[----:B------:R-:W-:Y:S02]  /*0260*/  LOP3.LUT R11, R11, 0x1ffffff8, RZ, 0xc0, !PT ;  /* 0x1ffffff80b0b7812 */ /* 0x000fe400078ec0ff */
[----:B------:R-:W-:Y:S01]  /*0270*/  LEA.HI R17, R12, R15, RZ, 0x1c ;  /* 0x0000000f0c117211 */ /* 0x000fe200078fe0ff */
[----:B------:R-:W-:Y:S01]  /*0280*/  IMAD.IADD R12, R5, 0x1, -R0 ;  /* 0x00000001050c7824 */ /* 0x000fe200078e0a00 */
[----:B------:R-:W-:Y:S01]  /*0290*/  LOP3.LUT R16, R16, 0xf8, RZ, 0xc0, !PT ;  /* 0x000000f810107812 */ /* 0x000fe200078ec0ff */
[----:B------:R-:W-:-:S02]  /*02a0*/  IMAD.IADD R15, R6, 0x1, -R11 ;  /* 0x00000001060f7824 */ /* 0x000fc400078e0a0b */
[----:B------:R-:W-:Y:S02]  /*02b0*/  IMAD.MOV.U32 R0, RZ, RZ, RZ ;  /* 0x000000ffff007224 */ /* 0x000fe400078e00ff */
[----:B------:R-:W-:Y:S02]  /*02c0*/  IMAD.MOV R11, RZ, RZ, -R16 ;  /* 0x000000ffff0b7224 */ /* 0x000fe400078e0a10 */
[----:B------:R-:W-:Y:S01]  /*02d0*/  IMAD R16, R17, -0x60, R26 ;  /* 0xffffffa011107824 */ /* 0x000fe200078e021a */
[----:B------:R-:W-:Y:S01]  /*02e0*/  PRMT R23, R12, 0x8880, RZ ;  /* 0x000088800c177816 */ /* 0x000fe200000000ff */
[--C-:B--2---:R-:W-:Y:S01]  /*02f0*/  IMAD.WIDE R6, R22, 0x4, R8.reuse ;  /* 0x0000000416067825 */ /* 0x104fe200078e0208 */
[----:B------:R-:W-:Y:S02]  /*0300*/  PRMT R11, R11, 0x7710, RZ ;  /* 0x000077100b0b7816 */ /* 0x000fe400000000ff */
[----:B------:R-:W-:Y:S01]  /*0310*/  LOP3.LUT R19, R21, 0x2, RZ, 0xfc, !PT ;  /* 0x0000000215137812 */ /* 0x000fe200078efcff */
[----:B------:R-:W-:Y:S01]  /*0320*/  IMAD.MOV.U32 R5, RZ, RZ, RZ ;  /* 0x000000ffff057224 */ /* 0x000fe200078e00ff */
[----:B------:R-:W-:Y:S01]  /*0330*/  PRMT R23, R23, 0x7710, RZ ;  /* 0x0000771017177816 */ /* 0x000fe200000000ff */
[----:B------:R-:W-:Y:S01]  /*0340*/  IMAD.WIDE R8, R16, 0x4, R8 ;  /* 0x0000000410087825 */ /* 0x000fe200078e0208 */
[----:B------:R1:W2:Y:S01]  /*0350*/  @!P0 LDG.E.EL R0, desc[UR6][R6.64] ;  /* 0x0000000606008981 */ /* 0x0002a2000c2e1900 */
[----:B------:R-:W-:-:S02]  /*0360*/  LOP3.LUT R17, R21, 0x3, RZ, 0xfc, !PT ;  /* 0x0000000315117812 */ /* 0x000fc400078efcff */
[----:B------:R-:W-:Y:S01]  /*0370*/  IMAD.IADD R20, R10, 0x1, R11 ;  /* 0x000000010a147824 */ /* 0x000fe200078e020b */
[----:B------:R3:W4:Y:S01]  /*0380*/  @!P1 LDG.E.EL R5, desc[UR6][R8.64] ;  /* 0x0000000608059981 */ /* 0x000722000c2e1900 */
[----:B------:R-:W5:Y:S01]  /*0390*/  LDC.64 R10, c[0x0][0x228] ;  /* 0x00008a00ff0a7b82 */ /* 0x000f620000000a00 */
[C---:B-1----:R-:W-:Y:S02]  /*03a0*/  LEA.HI R6, R4.reuse, R19, RZ, 0x4 ;  /* 0x0000001304067211 */ /* 0x042fe400078f20ff */
[----:B------:R-:W-:Y:S02]  /*03b0*/  LEA.HI R7, R4, R17, RZ, 0x4 ;  /* 0x0000001104077211 */ /* 0x000fe400078f20ff */
[----:B---3--:R-:W-:Y:S02]  /*03c0*/  SHF.R.U32.HI R8, RZ, 0xc, R23 ;  /* 0x0000000cff087819 */ /* 0x008fe40000011617 */
[----:B------:R-:W-:Y:S02]  /*03d0*/  LOP3.LUT R6, R6, 0xfff0, RZ, 0xc0, !PT ;  /* 0x0000fff006067812 */ /* 0x000fe400078ec0ff */
[----:B------:R-:W-:-:S02]  /*03e0*/  LOP3.LUT R27, R8, 0x7, RZ, 0xc0, !PT ;  /* 0x00000007081b7812 */ /* 0x000fc400078ec0ff */
[----:B------:R-:W-:Y:S01]  /*03f0*/  LOP3.LUT R8, R7, 0xfff0, RZ, 0xc0, !PT ;  /* 0x0000fff007087812 */ /* 0x000fe200078ec0ff */
[----:B------:R-:W-:Y:S01]  /*0400*/  IMAD.IADD R9, R19, 0x1, -R6 ;  /* 0x0000000113097824 */ /* 0x000fe200078e0a06 */
[----:B------:R-:W-:Y:S01]  /*0410*/  LOP3.LUT R20, R20, 0xffff, RZ, 0xc0, !PT ;  /* 0x0000ffff14147812 */ /* 0x000fe200078ec0ff */
[----:B------:R-:W-:Y:S02]  /*0420*/  IMAD.SHL.U32 R15, R15, 0x8, RZ ;  /* 0x000000080f0f7824 */ /* 0x000fe400078e00ff */
[----:B------:R-:W-:Y:S01]  /*0430*/  IMAD.IADD R8, R17, 0x1, -R8 ;  /* 0x0000000111087824 */ /* 0x000fe200078e0a08 */
[----:B------:R-:W-:Y:S02]  /*0440*/  ISETP.GE.AND P0, PT, R21, 0x100, PT ;  /* 0x000001001500780c */ /* 0x000fe40003f06270 */
[----:B------:R-:W-:Y:S02]  /*0450*/  PRMT R17, R9, 0x8880, RZ ;  /* 0x0000888009117816 */ /* 0x000fe400000000ff */
[----:B------:R-:W-:Y:S01]  /*0460*/  PRMT R25, R20, 0x8880, RZ ;  /* 0x0000888014197816 */ /* 0x000fe200000000ff */
[----:B------:R-:W-:Y:S01]  /*0470*/  IMAD R23, R16, 0x40, R15 ;  /* 0x0000004010177824 */ /* 0x000fe200078e020f */
[----:B------:R-:W-:-:S02]  /*0480*/  PRMT R20, R8, 0x8880, RZ ;  /* 0x0000888008147816 */ /* 0x000fc400000000ff */
[----:B------:R-:W-:Y:S02]  /*0490*/  ISETP.LT.AND P1, PT, R26, 0x180, !P0 ;  /* 0x000001801a00780c */ /* 0x000fe40004721270 */
[----:B------:R-:W-:Y:S01]  /*04a0*/  PRMT R17, R17, 0x7710, RZ ;  /* 0x0000771011117816 */ /* 0x000fe200000000ff */
[----:B------:R-:W-:Y:S01]  /*04b0*/  IMAD.IADD R29, R23, 0x1, R25 ;  /* 0x00000001171d7824 */ /* 0x000fe200078e0219 */
[----:B------:R-:W-:Y:S02]  /*04c0*/  PRMT R20, R20, 0x7710, RZ ;  /* 0x0000771014147816 */ /* 0x000fe400000000ff */
[----:B------:R-:W-:Y:S01]  /*04d0*/  SHF.R.U32.HI R17, RZ, 0xc, R17 ;  /* 0x0000000cff117819 */ /* 0x000fe20000011611 */
[----:B------:R-:W-:Y:S01]  /*04e0*/  IMAD.MOV.U32 R19, RZ, RZ, RZ ;  /* 0x000000ffff137224 */ /* 0x000fe200078e00ff */
[----:B------:R-:W-:Y:S01]  /*04f0*/  SHF.R.U32.HI R24, RZ, 0xc, R20 ;  /* 0x0000000cff187819 */ /* 0x000fe20000011614 */
[----:B-----5:R-:W-:Y:S01]  /*0500*/  IMAD.WIDE R6, R29, 0x4, R10 ;  /* 0x000000041d067825 */ /* 0x020fe200078e020a */
[----:B------:R-:W-:-:S03]  /*0510*/  LOP3.LUT R20, R17, 0x7, RZ, 0xc0, !PT ;  /* 0x0000000711147812 */ /* 0x000fc600078ec0ff */
[----:B------:R-:W-:Y:S01]  /*0520*/  IMAD.IADD R27, R12, 0x1, R27 ;  /* 0x000000010c1b7824 */ /* 0x000fe200078e021b */
[----:B------:R1:W3:Y:S01]  /*0530*/  @P1 LDG.E.EL R19, desc[UR6][R6.64] ;  /* 0x0000000606131981 */ /* 0x0002e2000c2e1900 */
[----:B------:R-:W-:-:S03]  /*0540*/  IMAD.IADD R20, R9, 0x1, R20 ;  /* 0x0000000109147824 */ /* 0x000fc600078e0214 */
[----:B------:R-:W-:Y:S02]  /*0550*/  LOP3.LUT R27, R27, 0xf8, RZ, 0xc0, !PT ;  /* 0x000000f81b1b7812 */ /* 0x000fe400078ec0ff */
[----:B------:R-:W-:Y:S02]  /*0560*/  LOP3.LUT R20, R20, 0xf8, RZ, 0xc0, !PT ;  /* 0x000000f814147812 */ /* 0x000fe400078ec0ff */
[----:B-1----:R-:W-:Y:S01]  /*0570*/  LOP3.LUT R7, R24, 0x7, RZ, 0xc0, !PT ;  /* 0x0000000718077812 */ /* 0x002fe200078ec0ff */
[----:B------:R-:W-:-:S04]  /*0580*/  IMAD.MOV R27, RZ, RZ, -R27 ;  /* 0x000000ffff1b7224 */ /* 0x000fc800078e0a1b */
[----:B------:R-:W-:Y:S02]  /*0590*/  IMAD.IADD R7, R8, 0x1, R7 ;  /* 0x0000000108077824 */ /* 0x000fe400078e0207 */
[----:B------:R-:W-:-:S03]  /*05a0*/  IMAD.MOV R6, RZ, RZ, -R20 ;  /* 0x000000ffff067224 */ /* 0x000fc600078e0a14 */
[----:B------:R-:W-:Y:S02]  /*05b0*/  LOP3.LUT R7, R7, 0xf8, RZ, 0xc0, !PT ;  /* 0x000000f807077812 */ /* 0x000fe400078ec0ff */
[----:B------:R-:W-:Y:S02]  /*05c0*/  PRMT R27, R27, 0x7710, RZ ;  /* 0x000077101b1b7816 */ /* 0x000fe400000000ff */
[----:B------:R-:W-:Y:S01]  /*05d0*/  PRMT R6, R6, 0x7710, RZ ;  /* 0x0000771006067816 */ /* 0x000fe200000000ff */
[----:B------:R-:W-:Y:S02]  /*05e0*/  IMAD.MOV R7, RZ, RZ, -R7 ;  /* 0x000000ffff077224 */ /* 0x000fe400078e0a07 */
[----:B------:R-:W-:Y:S02]  /*05f0*/  IMAD.IADD R12, R12, 0x1, R27 ;  /* 0x000000010c0c7824 */ /* 0x000fe400078e021b */
[----:B------:R-:W-:Y:S01]  /*0600*/  IMAD.IADD R27, R9, 0x1, R6 ;  /* 0x00000001091b7824 */ /* 0x000fe200078e0206 */
[----:B------:R-:W-:-:S02]  /*0610*/  PRMT R9, R7, 0x7710, RZ ;  /* 0x0000771007097816 */ /* 0x000fc400000000ff */
[----:B------:R-:W-:Y:S02]  /*0620*/  LOP3.LUT R12, R12, 0xffff, RZ, 0xc0, !PT ;  /* 0x0000ffff0c0c7812 */ /* 0x000fe400078ec0ff */
[----:B------:R-:W-:Y:S01]  /*0630*/  LOP3.LUT R2, R2, 0x1c, R13, 0xf8, !PT ;  /* 0x0000001c02027812 */ /* 0x000fe200078ef80d */
[----:B------:R-:W-:Y:S01]  /*0640*/  IMAD.IADD R28, R8, 0x1, R9 ;  /* 0x00000001081c7824 */ /* 0x000fe200078e0209 */
[----:B------:R-:W-:Y:S01]  /*0650*/  ISETP.LT.AND P0, PT, R14, 0x180, !P0 ;  /* 0x000001800e00780c */ /* 0x000fe20004701270 */
[----:B------:R-:W1:Y:S01]  /*0660*/  LDC.64 R8, c[0x0][0x220] ;  /* 0x00008800ff087b82 */ /* 0x000e620000000a00 */
[----:B------:R-:W-:-:S05]  /*0670*/  PRMT R24, R12, 0x8880, RZ ;  /* 0x000088800c187816 */ /* 0x000fca00000000ff */
[----:B------:R-:W-:Y:S02]  /*0680*/  IMAD.IADD R17, R23, 0x1, R24 ;  /* 0x0000000117117824 */ /* 0x000fe400078e0218 */
[----:B------:R-:W-:Y:S01]  /*0690*/  IMAD.MOV.U32 R20, RZ, RZ, RZ ;  /* 0x000000ffff147224 */ /* 0x000fe200078e00ff */
[----:B------:R-:W5:Y:S01]  /*06a0*/  LDC.64 R6, c[0x0][0x210] ;  /* 0x00008400ff067b82 */ /* 0x000f620000000a00 */
[----:B------:R-:W-:-:S04]  /*06b0*/  IMAD.WIDE R12, R17, 0x4, R10 ;  /* 0x00000004110c7825 */ /* 0x000fc800078e020a */
[--C-:B------:R-:W-:Y:S01]  /*06c0*/  IMAD R17, R26, 0x100, R21.reuse ;  /* 0x000001001a117824 */ /* 0x100fe200078e0215 */
[----:B------:R-:W-:Y:S01]  /*06d0*/  LOP3.LUT R26, R27, 0xffff, RZ, 0xc0, !PT ;  /* 0x0000ffff1b1a7812 */ /* 0x000fe200078ec0ff */
[----:B------:R-:W-:Y:S01]  /*06e0*/  IMAD R27, R14, 0x100, R21 ;  /* 0x000001000e1b7824 */ /* 0x000fe200078e0215 */
[----:B------:R-:W-:Y:S01]  /*06f0*/  LOP3.LUT R28, R28, 0xffff, RZ, 0xc0, !PT ;  /* 0x0000ffff1c1c7812 */ /* 0x000fe200078ec0ff */
[----:B------:R-:W-:Y:S01]  /*0700*/  IMAD R14, R22, 0x40, R15 ;  /* 0x00000040160e7824 */ /* 0x000fe200078e020f */
[----:B------:R-:W-:Y:S01]  /*0710*/  PRMT R15, R26, 0x8880, RZ ;  /* 0x000088801a0f7816 */ /* 0x000fe200000000ff */
[----:B------:R1:W2:Y:S01]  /*0720*/  @P1 LDG.E.EL R20, desc[UR6][R12.64] ;  /* 0x000000060c141981 */ /* 0x0002a2000c2e1900 */
[--C-:B------:R-:W-:Y:S02]  /*0730*/  IMAD R29, R22, 0x100, R21.reuse ;  /* 0x00000100161d7824 */ /* 0x100fe400078e0215 */
[----:B------:R-:W-:Y:S02]  /*0740*/  IMAD R21, R16, 0x100, R21 ;  /* 0x0000010010157824 */ /* 0x000fe400078e0215 */
[----:B------:R-:W-:Y:S01]  /*0750*/  IMAD.IADD R25, R14, 0x1, R25 ;  /* 0x000000010e197824 */ /* 0x000fe200078e0219 */
[----:B01----:R-:W-:Y:S01]  /*0760*/  PRMT R12, R28, 0x8880, RZ ;  /* 0x000088801c0c7816 */ /* 0x003fe200000000ff */
[----:B------:R-:W-:-:S02]  /*0770*/  IMAD.IADD R13, R23, 0x1, R15 ;  /* 0x00000001170d7824 */ /* 0x000fc400078e020f */
[----:B------:R-:W-:-:S04]  /*0780*/  IMAD.WIDE R28, R29, 0x4, R8 ;  /* 0x000000041d1c7825 */ /* 0x000fc800078e0208 */
[C---:B------:R-:W-:Y:S02]  /*0790*/  IMAD.IADD R24, R14.reuse, 0x1, R24 ;  /* 0x000000010e187824 */ /* 0x040fe400078e0218 */
[----:B------:R-:W-:Y:S02]  /*07a0*/  IMAD.IADD R15, R14, 0x1, R15 ;  /* 0x000000010e0f7824 */ /* 0x000fe400078e020f */
[----:B------:R-:W-:-:S04]  /*07b0*/  IMAD.WIDE R8, R21, 0x4, R8 ;  /* 0x0000000415087825 */ /* 0x000fc800078e0208 */
[--C-:B------:R-:W-:Y:S02]  /*07c0*/  IMAD.IADD R23, R23, 0x1, R12.reuse ;  /* 0x0000000117177824 */ /* 0x100fe400078e020c */
[----:B------:R-:W-:Y:S02]  /*07d0*/  IMAD.IADD R14, R14, 0x1, R12 ;  /* 0x000000010e0e7824 */ /* 0x000fe400078e020c */
[----:B------:R-:W-:Y:S02]  /*07e0*/  IMAD.MOV.U32 R21, RZ, RZ, RZ ;  /* 0x000000ffff157224 */ /* 0x000fe400078e00ff */
[----:B------:R-:W-:-:S04]  /*07f0*/  IMAD.WIDE R12, R13, 0x4, R10 ;  /* 0x000000040d0c7825 */ /* 0x000fc800078e020a */
[----:B------:R-:W-:Y:S01]  /*0800*/  IMAD.MOV.U32 R22, RZ, RZ, RZ ;  /* 0x000000ffff167224 */ /* 0x000fe200078e00ff */
[----:B------:R0:W2:Y:S02]  /*0810*/  @P1 LDG.E.EL R21, desc[UR6][R12.64] ;  /* 0x000000060c151981 */ /* 0x0000a4000c2e1900 */
[----:B0-----:R-:W-:-:S04]  /*0820*/  IMAD.WIDE R12, R23, 0x4, R10 ;  /* 0x00000004170c7825 */ /* 0x001fc800078e020a */
[----:B------:R-:W-:Y:S01]  /*0830*/  IMAD.MOV.U32 R23, RZ, RZ, RZ ;  /* 0x000000ffff177224 */ /* 0x000fe200078e00ff */
[----:B------:R0:W2:Y:S02]  /*0840*/  @P1 LDG.E.EL R22, desc[UR6][R12.64] ;  /* 0x000000060c161981 */ /* 0x0000a4000c2e1900 */
[----:B0-----:R-:W-:-:S04]  /*0850*/  IMAD.WIDE R12, R25, 0x4, R10 ;  /* 0x00000004190c7825 */ /* 0x001fc800078e020a */
[----:B------:R-:W-:Y:S01]  /*0860*/  IMAD.MOV.U32 R25, RZ, RZ, RZ ;  /* 0x000000ffff197224 */ /* 0x000fe200078e00ff */
[----:B------:R0:W2:Y:S01]  /*0870*/  @P0 LDG.E.EL R23, desc[UR6][R12.64] ;  /* 0x000000060c170981 */ /* 0x0000a2000c2e1900 */
[----:B------:R-:W-:Y:S02]  /*0880*/  IMAD.MOV.U32 R26, RZ, RZ, RZ ;  /* 0x000000ffff1a7224 */ /* 0x000fe400078e00ff */
[----:B0-----:R-:W-:-:S05]  /*0890*/  IMAD.WIDE R12, R24, 0x4, R10 ;  /* 0x00000004180c7825 */ /* 0x001fca00078e020a */
[----:B------:R0:W2:Y:S02]  /*08a0*/  @P0 LDG.E.EL R25, desc[UR6][R12.64] ;  /* 0x000000060c190981 */ /* 0x0000a4000c2e1900 */
[----:B0-----:R-:W-:-:S04]  /*08b0*/  IMAD.WIDE R12, R15, 0x4, R10 ;  /* 0x000000040f0c7825 */ /* 0x001fc800078e020a */
[----:B------:R-:W-:Y:S01]  /*08c0*/  IMAD.WIDE R10, R14, 0x4, R10 ;  /* 0x000000040e0a7825 */ /* 0x000fe200078e020a */
[----:B------:R0:W2:Y:S01]  /*08d0*/  @P0 LDG.E.EL R26, desc[UR6][R12.64] ;  /* 0x000000060c1a0981 */ /* 0x0000a2000c2e1900 */
[----:B------:R-:W-:Y:S02]  /*08e0*/  CS2R R14, SRZ ;  /* 0x00000000000e7805 */ /* 0x000fe4000001ff00 */
[----:B0-----:R-:W-:-:S06]  /*08f0*/  CS2R R12, SRZ ;  /* 0x00000000000c7805 */ /* 0x001fcc000001ff00 */
[----:B------:R0:W3:Y:S01]  /*0900*/  @P1 LDG.E.EL.128 R12, desc[UR6][R8.64] ;  /* 0x00000006080c1981 */ /* 0x0000e2000c2e1d00 */
[----:B------:R-:W-:-:S06]  /*0910*/  IMAD.MOV.U32 R24, RZ, RZ, RZ ;  /* 0x000000ffff187224 */ /* 0x000fcc00078e00ff */
[----:B------:R1:W4:Y:S01]  /*0920*/  @P0 LDG.E.EL R24, desc[UR6][R10.64] ;  /* 0x000000060a180981 */ /* 0x000322000c2e1900 */
[----:B0-----:R-:W-:Y:S02]  /*0930*/  CS2R R8, SRZ ;  /* 0x0000000000087805 */ /* 0x001fe4000001ff00 */
[----:B-1----:R-:W-:-:S06]  /*0940*/  CS2R R10, SRZ ;  /* 0x00000000000a7805 */ /* 0x002fcc000001ff00 */
[----:B------:R-:W4:Y:S01]  /*0950*/  @P0 LDG.E.EL.128 R8, desc[UR6][R28.64] ;  /* 0x000000061c080981 */ /* 0x000f22000c2e1d00 */
[----:B-----5:R-:W-:-:S04]  /*0960*/  IMAD.WIDE R16, R17, 0x4, R6 ;  /* 0x0000000411107825 */ /* 0x020fc800078e0206 */
[----:B------:R-:W-:-:S04]  /*0970*/  IMAD.WIDE R6, R27, 0x4, R6 ;  /* 0x000000041b067825 */ /* 0x000fc800078e0206 */
[----:B---3--:R-:W-:Y:S01]  /*0980*/  FADD R19, R19, R12 ;  /* 0x0000000c13137221 */ /* 0x008fe20000000000 */
[----:B--2---:R-:W-:Y:S01]  /*0990*/  FADD R20, R20, R13 ;  /* 0x0000000d14147221 */ /* 0x004fe20000000000 */
[----:B------:R-:W-:Y:S01]  /*09a0*/  FADD R21, R21, R14 ;  /* 0x0000000e15157221 */ /* 0x000fe20000000000 */
[----:B------:R-:W-:Y:S01]  /*09b0*/  FADD R22, R22, R15 ;  /* 0x0000000f16167221 */ /* 0x000fe20000000000 */
[----:B------:R-:W-:Y:S02]  /*09c0*/  CS2R R12, SRZ ;  /* 0x00000000000c7805 */ /* 0x000fe4000001ff00 */
[----:B------:R-:W-:-:S06]  /*09d0*/  CS2R R14, SRZ ;  /* 0x00000000000e7805 */ /* 0x000fcc000001ff00 */
[----:B------:R-:W2:Y:S01]  /*09e0*/  @P1 LDG.E.EL.128 R12, desc[UR6][R16.64] ;  /* 0x00000006100c1981 */ /* 0x000ea2000c2e1d00 */
[----:B----4-:R-:W-:Y:S01]  /*09f0*/  FADD R23, R23, R8 ;  /* 0x0000000817177221 */ /* 0x010fe20000000000 */
[----:B------:R-:W-:Y:S01]  /*0a00*/  FADD R25, R25, R9 ;  /* 0x0000000919197221 */ /* 0x000fe20000000000 */
[----:B------:R-:W-:Y:S01]  /*0a10*/  FADD R26, R26, R10 ;  /* 0x0000000a1a1a7221 */ /* 0x000fe20000000000 */
[----:B------:R-:W-:Y:S01]  /*0a20*/  FADD R24, R24, R11 ;  /* 0x0000000b18187221 */ /* 0x000fe20000000000 */
[----:B------:R-:W-:Y:S02]  /*0a30*/  CS2R R8, SRZ ;  /* 0x0000000000087805 */ /* 0x000fe4000001ff00 */
[----:B------:R-:W-:-:S06]  /*0a40*/  CS2R R10, SRZ ;  /* 0x00000000000a7805 */ /* 0x000fcc000001ff00 */
[----:B------:R-:W3:Y:S01]  /*0a50*/  @P0 LDG.E.EL.128 R8, desc[UR6][R6.64] ;  /* 0x0000000606080981 */ /* 0x000ee2000c2e1d00 */
[----:B------:R-:W-:Y:S02]  /*0a60*/  LOP3.LUT R27, R18, 0x10, R3, 0xfe, !PT ;  /* 0x00000010121b7812 */ /* 0x000fe400078efe03 */
[----:B------:R-:W-:Y:S02]  /*0a70*/  ISETP.GE.AND P4, PT, R2, 0x180, PT ;  /* 0x000001800200780c */ /* 0x000fe40003f86270 */
[----:B------:R-:W-:-:S04]  /*0a80*/  SHF.R.S32.HI R28, RZ, 0x1f, R27 ;  /* 0x0000001fff1c7819 */ /* 0x000fc8000001141b */
[----:B------:R-:W-:-:S04]  /*0a90*/  LEA.HI R28, R28, R27, RZ, 0x4 ;  /* 0x0000001b1c1c7211 */ /* 0x000fc800078f20ff */
[----:B------:R-:W-:Y:S02]  /*0aa0*/  LOP3.LUT R28, R28, 0xfff0, RZ, 0xc0, !PT ;  /* 0x0000fff01c1c7812 */ /* 0x000fe400078ec0ff */
[----:B------:R-:W-:Y:S01]  /*0ab0*/  ISETP.LT.AND P3, PT, R27, 0x100, !P4 ;  /* 0x000001001b00780c */ /* 0x000fe20006761270 */
[C---:B--2---:R-:W-:Y:S01]  /*0ac0*/  FADD R12, R5.reuse, R12 ;  /* 0x0000000c050c7221 */ /* 0x044fe20000000000 */
[C---:B------:R-:W-:Y:S01]  /*0ad0*/  FADD R13, R5.reuse, R13 ;  /* 0x0000000d050d7221 */ /* 0x040fe20000000000 */
[C---:B------:R-:W-:Y:S01]  /*0ae0*/  FADD R14, R5.reuse, R14 ;  /* 0x0000000e050e7221 */ /* 0x040fe20000000000 */
[----:B------:R-:W-:Y:S01]  /*0af0*/  FADD R15, R5, R15 ;  /* 0x0000000f050f7221 */ /* 0x000fe20000000000 */
[----:B------:R-:W-:-:S04]  /*0b00*/  LOP3.LUT R5, R18, R3, RZ, 0xfc, !PT ;  /* 0x0000000312057212 */ /* 0x000fc800078efcff */
[----:B------:R-:W-:-:S04]  /*0b10*/  SHF.R.S32.HI R18, RZ, 0x1f, R5 ;  /* 0x0000001fff127819 */ /* 0x000fc80000011405 */
[----:B------:R-:W-:-:S04]  /*0b20*/  LEA.HI R18, R18, R5, RZ, 0x4 ;  /* 0x0000000512127211 */ /* 0x000fc800078f20ff */
[----:B------:R-:W-:-:S05]  /*0b30*/  LOP3.LUT R18, R18, 0xfff0, RZ, 0xc0, !PT ;  /* 0x0000fff012127812 */ /* 0x000fca00078ec0ff */
[----:B------:R-:W-:-:S05]  /*0b40*/  IMAD.IADD R18, R5, 0x1, -R18 ;  /* 0x0000000105127824 */ /* 0x000fca00078e0a12 */
[----:B------:R-:W-:-:S04]  /*0b50*/  PRMT R3, R18, 0x8880, RZ ;  /* 0x0000888012037816 */ /* 0x000fc800000000ff */
[----:B------:R-:W-:-:S04]  /*0b60*/  PRMT R3, R3, 0x7710, RZ ;  /* 0x0000771003037816 */ /* 0x000fc800000000ff */
[----:B------:R-:W-:-:S04]  /*0b70*/  SHF.R.U32.HI R3, RZ, 0xc, R3 ;  /* 0x0000000cff037819 */ /* 0x000fc80000011603 */
[----:B------:R-:W-:Y:S01]  /*0b80*/  LOP3.LUT R3, R3, 0x7, RZ, 0xc0, !PT ;  /* 0x0000000703037812 */ /* 0x000fe200078ec0ff */
[----:B------:R-:W-:-:S04]  /*0b90*/  FADD R19, R12, R19 ;  /* 0x000000130c137221 */ /* 0x000fc80000000000 */
[----:B------:R-:W-:Y:S02]  /*0ba0*/  IMAD.IADD R12, R18, 0x1, R3 ;  /* 0x00000001120c7824 */ /* 0x000fe400078e0203 */
[----:B------:R-:W-:-:S03]  /*0bb0*/  FADD R3, R13, R20 ;  /* 0x000000140d037221 */ /* 0x000fc60000000000 */
[----:B------:R-:W-:-:S05]  /*0bc0*/  LOP3.LUT R13, R12, 0xf8, RZ, 0xc0, !PT ;  /* 0x000000f80c0d7812 */ /* 0x000fca00078ec0ff */
[----:B------:R-:W-:-:S05]  /*0bd0*/  IMAD.MOV R13, RZ, RZ, -R13 ;  /* 0x000000ffff0d7224 */ /* 0x000fca00078e0a0d */
[----:B------:R-:W-:-:S05]  /*0be0*/  PRMT R13, R13, 0x7710, RZ ;  /* 0x000077100d0d7816 */ /* 0x000fca00000000ff */
[----:B------:R-:W-:Y:S01]  /*0bf0*/  IMAD.IADD R13, R18, 0x1, R13 ;  /* 0x00000001120d7824 */ /* 0x000fe200078e020d */
[----:B------:R-:W-:Y:S02]  /*0c00*/  SHF.R.S32.HI R18, RZ, 0x1f, R5 ;  /* 0x0000001fff127819 */ /* 0x000fe40000011405 */
[----:B------:R-:W-:Y:S02]  /*0c10*/  ISETP.LT.AND P2, PT, R5, 0x100, !P4 ;  /* 0x000001000500780c */ /* 0x000fe40006741270 */
[----:B------:R-:W-:Y:S02]  /*0c20*/  LOP3.LUT R20, R13, 0xffff, RZ, 0xc0, !PT ;  /* 0x0000ffff0d147812 */ /* 0x000fe400078ec0ff */
[-C--:B------:R-:W-:Y:S02]  /*0c30*/  LEA.HI R13, R18, R5.reuse, RZ, 0x4 ;  /* 0x00000005120d7211 */ /* 0x080fe400078f20ff */
[----:B------:R-:W-:Y:S02]  /*0c40*/  LEA.HI R5, R4, R5, RZ, 0x7 ;  /* 0x0000000504057211 */ /* 0x000fe400078f38ff */
[----:B------:R-:W-:-:S02]  /*0c50*/  PRMT R18, R12, 0x8880, RZ ;  /* 0x000088800c127816 */ /* 0x000fc400000000ff */
[----:B------:R-:W-:Y:S02]  /*0c60*/  SHF.R.U32.HI R12, RZ, 0x7, R5 ;  /* 0x00000007ff0c7819 */ /* 0x000fe40000011605 */
[----:B------:R-:W-:Y:S02]  /*0c70*/  PRMT R5, R18, 0x7710, RZ ;  /* 0x0000771012057816 */ /* 0x000fe400000000ff */
[----:B------:R-:W-:Y:S02]  /*0c80*/  SHF.R.S32.HI R13, RZ, 0x4, R13 ;  /* 0x00000004ff0d7819 */ /* 0x000fe4000001140d */
[----:B------:R-:W-:Y:S02]  /*0c90*/  SHF.R.U32.HI R5, RZ, 0x3, R5 ;  /* 0x00000003ff057819 */ /* 0x000fe40000011605 */
[----:B------:R-:W-:Y:S02]  /*0ca0*/  PRMT R29, R20, 0x8880, RZ ;  /* 0x00008880141d7816 */ /* 0x000fe400000000ff */
[----:B------:R-:W-:-:S02]  /*0cb0*/  LOP3.LUT R20, R5, 0xffff, RZ, 0xc0, !PT ;  /* 0x0000ffff05147812 */ /* 0x000fc400078ec0ff */
[----:B------:R-:W-:Y:S02]  /*0cc0*/  LEA.HI R5, R13, R13, RZ, 0x3 ;  /* 0x0000000d0d057211 */ /* 0x000fe400078f18ff */
[----:B------:R-:W-:Y:S02]  /*0cd0*/  PRMT R20, R20, 0x8880, RZ ;  /* 0x0000888014147816 */ /* 0x000fe400000000ff */
[----:B------:R-:W-:Y:S01]  /*0ce0*/  LOP3.LUT R18, R5, 0xfffff8, RZ, 0xc0, !PT ;  /* 0x00fffff805127812 */ /* 0x000fe200078ec0ff */
[----:B------:R-:W-:-:S04]  /*0cf0*/  IMAD.HI R5, R2, 0x2aaaaaab, RZ ;  /* 0x2aaaaaab02057827 */ /* 0x000fc800078e02ff */
[----:B------:R-:W-:Y:S02]  /*0d00*/  IMAD.IADD R18, R13, 0x1, -R18 ;  /* 0x000000010d127824 */ /* 0x000fe400078e0a12 */
[----:B------:R-:W-:Y:S01]  /*0d10*/  IMAD.MOV.U32 R13, RZ, RZ, R20 ;  /* 0x000000ffff0d7224 */ /* 0x000fe200078e0014 */
[----:B------:R-:W-:-:S04]  /*0d20*/  SHF.R.U32.HI R20, RZ, 0x1f, R5 ;  /* 0x0000001fff147819 */ /* 0x000fc80000011605 */
[----:B------:R-:W-:Y:S01]  /*0d30*/  LEA.HI.SX32 R20, R5, R20, 0x1c ;  /* 0x0000001405147211 */ /* 0x000fe200078fe2ff */
[----:B------:R-:W-:Y:S02]  /*0d40*/  IMAD R12, R12, 0x80, R29 ;  /* 0x000000800c0c7824 */ /* 0x000fe400078e021d */
[----:B------:R-:W-:Y:S02]  /*0d50*/  IMAD R18, R13, 0x8, R18 ;  /* 0x000000080d127824 */ /* 0x000fe400078e0212 */
[----:B------:R-:W-:Y:S02]  /*0d60*/  IMAD R5, R20, -0x60, R2 ;  /* 0xffffffa014057824 */ /* 0x000fe400078e0202 */
[----:B------:R-:W-:Y:S02]  /*0d70*/  IMAD R2, R18, 0x300, RZ ;  /* 0x0000030012027824 */ /* 0x000fe400078e02ff */
[----:B------:R-:W-:Y:S02]  /*0d80*/  IMAD R13, R20, 0x6000, R5 ;  /* 0x00006000140d7824 */ /* 0x000fe400078e0205 */
[----:B------:R-:W-:-:S02]  /*0d90*/  IMAD R12, R12, 0x60, RZ ;  /* 0x000000600c0c7824 */ /* 0x000fc400078e02ff */
[----:B------:R-:W-:-:S03]  /*0da0*/  IMAD.IADD R18, R27, 0x1, -R28 ;  /* 0x000000011b127824 */ /* 0x000fc600078e0a1c */
[----:B------:R-:W-:Y:S02]  /*0db0*/  IADD3 R12, R13, R12, R2 ;  /* 0x0000000c0d0c7210 */ /* 0x000fe40007ffe002 */
[----:B------:R-:W-:-:S04]  /*0dc0*/  PRMT R2, R18, 0x8880, RZ ;  /* 0x0000888012027816 */ /* 0x000fc800000000ff */
[----:B------:R-:W-:-:S04]  /*0dd0*/  PRMT R2, R2, 0x7710, RZ ;  /* 0x0000771002027816 */ /* 0x000fc800000000ff */
[----:B------:R-:W-:-:S04]  /*0de0*/  SHF.R.U32.HI R2, RZ, 0xc, R2 ;  /* 0x0000000cff027819 */ /* 0x000fc80000011602 */
[----:B------:R-:W-:Y:S01]  /*0df0*/  LOP3.LUT R29, R2, 0x7, RZ, 0xc0, !PT ;  /* 0x00000007021d7812 */ /* 0x000fe200078ec0ff */
[----:B------:R-:W-:Y:S01]  /*0e00*/  FADD R2, R14, R21 ;  /* 0x000000150e027221 */ /* 0x000fe20000000000 */
[----:B------:R-:W-:-:S03]  /*0e10*/  SHF.R.S32.HI R20, RZ, 0x1f, R27 ;  /* 0x0000001fff147819 */ /* 0x000fc6000001141b */
[----:B------:R-:W-:Y:S01]  /*0e20*/  IMAD.IADD R14, R18, 0x1, R29 ;  /* 0x00000001120e7824 */ /* 0x000fe200078e021d */
[-C--:B------:R-:W-:Y:S01]  /*0e30*/  LEA.HI R4, R4, R27.reuse, RZ, 0x7 ;  /* 0x0000001b04047211 */ /* 0x080fe200078f38ff */
[----:B------:R-:W0:Y:S01]  /*0e40*/  LDC.64 R28, c[0x0][0x230] ;  /* 0x00008c00ff1c7b82 */ /* 0x000e220000000a00 */
[----:B------:R-:W-:Y:S02]  /*0e50*/  LEA.HI R27, R20, R27, RZ, 0x4 ;  /* 0x0000001b141b7211 */ /* 0x000fe400078f20ff */
[----:B------:R-:W-:-:S05]  /*0e60*/  LOP3.LUT R20, R14, 0xf8, RZ, 0xc0, !PT ;  /* 0x000000f80e147812 */ /* 0x000fca00078ec0ff */
[----:B------:R-:W-:-:S05]  /*0e70*/  IMAD.MOV R20, RZ, RZ, -R20 ;  /* 0x000000ffff147224 */ /* 0x000fca00078e0a14 */
[----:B------:R-:W-:Y:S02]  /*0e80*/  PRMT R21, R20, 0x7710, RZ ;  /* 0x0000771014157816 */ /* 0x000fe400000000ff */
[----:B------:R-:W-:Y:S02]  /*0e90*/  PRMT R20, R14, 0x8880, RZ ;  /* 0x000088800e147816 */ /* 0x000fe400000000ff */
[----:B------:R-:W-:Y:S02]  /*0ea0*/  SHF.R.S32.HI R27, RZ, 0x4, R27 ;  /* 0x00000004ff1b7819 */ /* 0x000fe4000001141b */
[----:B------:R-:W-:Y:S02]  /*0eb0*/  PRMT R20, R20, 0x7710, RZ ;  /* 0x0000771014147816 */ /* 0x000fe400000000ff */
[----:B------:R-:W-:Y:S02]  /*0ec0*/  LEA.HI R14, R27, R27, RZ, 0x3 ;  /* 0x0000001b1b0e7211 */ /* 0x000fe400078f18ff */
[----:B------:R-:W-:Y:S01]  /*0ed0*/  SHF.R.U32.HI R20, RZ, 0x3, R20 ;  /* 0x00000003ff147819 */ /* 0x000fe20000011614 */
[----:B------:R-:W-:Y:S01]  /*0ee0*/  IMAD.IADD R18, R18, 0x1, R21 ;  /* 0x0000000112127824 */ /* 0x000fe200078e0215 */
[----:B------:R-:W-:-:S02]  /*0ef0*/  LOP3.LUT R14, R14, 0xfffff8, RZ, 0xc0, !PT ;  /* 0x00fffff80e0e7812 */ /* 0x000fc400078ec0ff */
[----:B------:R-:W-:Y:S02]  /*0f00*/  LOP3.LUT R20, R20, 0xffff, RZ, 0xc0, !PT ;  /* 0x0000ffff14147812 */ /* 0x000fe400078ec0ff */
[----:B------:R-:W-:Y:S01]  /*0f10*/  LOP3.LUT R18, R18, 0xffff, RZ, 0xc0, !PT ;  /* 0x0000ffff12127812 */ /* 0x000fe200078ec0ff */
[----:B------:R-:W-:Y:S01]  /*0f20*/  IMAD.IADD R14, R27, 0x1, -R14 ;  /* 0x000000011b0e7824 */ /* 0x000fe200078e0a0e */
[----:B------:R-:W-:Y:S02]  /*0f30*/  PRMT R21, R20, 0x8880, RZ ;  /* 0x0000888014157816 */ /* 0x000fe400000000ff */
[----:B------:R-:W-:Y:S02]  /*0f40*/  PRMT R27, R18, 0x8880, RZ ;  /* 0x00008880121b7816 */ /* 0x000fe400000000ff */
[----:B------:R-:W-:Y:S01]  /*0f50*/  SHF.R.U32.HI R4, RZ, 0x7, R4 ;  /* 0x00000007ff047819 */ /* 0x000fe20000011604 */
[----:B------:R-:W-:Y:S02]  /*0f60*/  IMAD R14, R21, 0x8, R14 ;  /* 0x00000008150e7824 */ /* 0x000fe400078e020e */
[----:B------:R-:W1:Y:S02]  /*0f70*/  LDC.64 R20, c[0x0][0x238] ;  /* 0x00008e00ff147b82 */ /* 0x000e640000000a00 */
[----:B------:R-:W-:-:S02]  /*0f80*/  IMAD R27, R4, 0x80, R27 ;  /* 0x00000080041b7824 */ /* 0x000fc400078e021b */
[----:B------:R-:W-:Y:S02]  /*0f90*/  IMAD R4, R14, 0x300, RZ ;  /* 0x000003000e047824 */ /* 0x000fe400078e02ff */
[----:B------:R-:W-:Y:S02]  /*0fa0*/  IMAD R14, R27, 0x60, RZ ;  /* 0x000000601b0e7824 */ /* 0x000fe400078e02ff */
[----:B---3--:R-:W-:-:S03]  /*0fb0*/  FADD R8, R0, R8 ;  /* 0x0000000800087221 */ /* 0x008fc60000000000 */
[----:B------:R-:W-:Y:S01]  /*0fc0*/  IADD3 R13, R13, R14, R4 ;  /* 0x0000000e0d0d7210 */ /* 0x000fe20007ffe004 */
[C---:B------:R-:W-:Y:S01]  /*0fd0*/  FADD R14, R0.reuse, R9 ;  /* 0x00000009000e7221 */ /* 0x040fe20000000000 */
[C---:B------:R-:W-:Y:S01]  /*0fe0*/  FADD R9, R0.reuse, R10 ;  /* 0x0000000a00097221 */ /* 0x040fe20000000000 */
[----:B------:R-:W-:Y:S01]  /*0ff0*/  FADD R27, R0, R11 ;  /* 0x0000000b001b7221 */ /* 0x000fe20000000000 */
[----:B------:R-:W-:Y:S01]  /*1000*/  FADD R0, R8, R23 ;  /* 0x0000001708007221 */ /* 0x000fe20000000000 */
[----:B------:R-:W-:Y:S01]  /*1010*/  FADD R4, R15, R22 ;  /* 0x000000160f047221 */ /* 0x000fe20000000000 */
[----:B------:R-:W-:Y:S01]  /*1020*/  FADD R26, R9, R26 ;  /* 0x0000001a091a7221 */ /* 0x000fe20000000000 */
[----:B------:R-:W-:Y:S01]  /*1030*/  FADD R25, R14, R25 ;  /* 0x000000190e197221 */ /* 0x000fe20000000000 */
[----:B------:R-:W-:Y:S02]  /*1040*/  CS2R R8, SRZ ;  /* 0x0000000000087805 */ /* 0x000fe4000001ff00 */
[----:B------:R-:W-:Y:S01]  /*1050*/  CS2R R10, SRZ ;  /* 0x00000000000a7805 */ /* 0x000fe2000001ff00 */
[----:B0-----:R-:W-:Y:S01]  /*1060*/  IMAD.WIDE R14, R12, 0x4, R28 ;  /* 0x000000040c0e7825 */ /* 0x001fe200078e021c */
[----:B------:R-:W-:-:S03]  /*1070*/  CS2R R22, SRZ ;  /* 0x0000000000167805 */ /* 0x000fc6000001ff00 */
[----:B------:R-:W-:Y:S01]  /*1080*/  IMAD.WIDE R28, R13, 0x4, R28 ;  /* 0x000000040d1c7825 */ /* 0x000fe200078e021c */
[----:B------:R0:W2:Y:S01]  /*1090*/  @P2 LDG.E.EL.128 R8, desc[UR6][R14.64] ;  /* 0x000000060e082981 */ /* 0x0000a2000c2e1d00 */
[----:B------:R-:W-:Y:S02]  /*10a0*/  CS2R R12, SRZ ;  /* 0x00000000000c7805 */ /* 0x000fe4000001ff00 */
[----:B-1----:R-:W-:Y:S01]  /*10b0*/  IMAD.WIDE R30, R5, 0x4, R20 ;  /* 0x00000004051e7825 */ /* 0x002fe200078e0214 */
[----:B------:R-:W-:Y:S02]  /*10c0*/  CS2R R20, SRZ ;  /* 0x0000000000147805 */ /* 0x000fe4000001ff00 */
[----:B0-----:R-:W-:-:S04]  /*10d0*/  CS2R R14, SRZ ;  /* 0x00000000000e7805 */ /* 0x001fc8000001ff00 */
[----:B------:R-:W2:Y:S04]  /*10e0*/  @!P4 LDG.E.EL.128 R20, desc[UR6][R30.64] ;  /* 0x000000061e14c981 */ /* 0x000ea8000c2e1d00 */
[----:B------:R0:W3:Y:S01]  /*10f0*/  @P3 LDG.E.EL.128 R12, desc[UR6][R28.64] ;  /* 0x000000061c0c3981 */ /* 0x0000e2000c2e1d00 */
[----:B------:R-:W1:Y:S01]  /*1100*/  S2R R5, SR_TID.X ;  /* 0x0000000000057919 */ /* 0x000e620000002100 */
[----:B------:R-:W4:Y:S01]  /*1110*/  S2UR UR5, SR_CgaCtaId ;  /* 0x00000000000579c3 */ /* 0x000f220000008800 */
[----:B------:R-:W-:Y:S01]  /*1120*/  FADD R24, R27, R24 ;  /* 0x000000181b187221 */ /* 0x000fe20000000000 */
[----:B------:R-:W-:Y:S02]  /*1130*/  UMOV UR4, 0x400 ;  /* 0x0000040000047882 */ /* 0x000fe40000000000 */
[----:B----4-:R-:W-:Y:S01]  /*1140*/  UPRMT UR4, UR5, 0x654, UR4 ;  /* 0x0000065405047896 */ /* 0x010fe20008000004 */
[----:B-1----:R-:W-:Y:S01]  /*1150*/  IMAD.SHL.U32 R18, R5, 0x80, RZ ;  /* 0x0000008005127824 */ /* 0x002fe200078e00ff */
[----:B------:R-:W-:-:S04]  /*1160*/  SHF.R.U32.HI R27, RZ, 0x3, R5 ;  /* 0x00000003ff1b7819 */ /* 0x000fc80000011605 */
[----:B------:R-:W-:Y:S02]  /*1170*/  SGXT.U32 R27, R27, 0x4 ;  /* 0x000000041b1b781a */ /* 0x000fe40000000000 */
[----:B------:R-:W-:-:S04]  /*1180*/  LOP3.LUT R18, R18, 0x380, RZ, 0xc0, !PT ;  /* 0x0000038012127812 */ /* 0x000fc800078ec0ff */
[C---:B------:R-:W-:Y:S02]  /*1190*/  LOP3.LUT R27, R18.reuse, R27, RZ, 0xfc, !PT ;  /* 0x0000001b121b7212 */ /* 0x040fe400078efcff */
[----:B0-----:R-:W-:-:S04]  /*11a0*/  LOP3.LUT R28, R18, 0x20, RZ, 0xfc, !PT ;  /* 0x00000020121c7812 */ /* 0x001fc800078efcff */
[----:B------:R-:W-:Y:S02]  /*11b0*/  SHF.R.U32.HI R28, RZ, 0x5, R28 ;  /* 0x00000005ff1c7819 */ /* 0x000fe4000001161c */
[C---:B------:R-:W-:Y:S02]  /*11c0*/  LOP3.LUT R29, R18.reuse, 0x40, RZ, 0xfc, !PT ;  /* 0x00000040121d7812 */ /* 0x040fe400078efcff */
[----:B------:R-:W-:Y:S02]  /*11d0*/  LOP3.LUT R30, R18, 0x60, RZ, 0xfc, !PT ;  /* 0x00000060121e7812 */ /* 0x000fe400078efcff */
[----:B------:R-:W-:Y:S02]  /*11e0*/  SHF.R.U32.HI R29, RZ, 0x5, R29 ;  /* 0x00000005ff1d7819 */ /* 0x000fe4000001161d */
[----:B------:R-:W-:Y:S01]  /*11f0*/  SHF.R.U32.HI R30, RZ, 0x5, R30 ;  /* 0x00000005ff1e7819 */ /* 0x000fe2000001161e */
[C---:B--2---:R-:W-:Y:S01]  /*1200*/  FADD R8, R20.reuse, R8 ;  /* 0x0000000814087221 */ /* 0x044fe20000000000 */
[----:B---3--:R-:W-:Y:S01]  /*1210*/  FADD R12, R20, R12 ;  /* 0x0000000c140c7221 */ /* 0x008fe20000000000 */
[----:B------:R-:W-:-:S05]  /*1220*/  LEA.HI R20, R18, UR4, RZ, 0x1f ;  /* 0x0000000412147c11 */ /* 0x000fca000f8ff8ff */
[----:B------:R-:W-:-:S05]  /*1230*/  IMAD R20, R27, 0x4, R20 ;  /* 0x000000041b147824 */ /* 0x000fca00078e0214 */
[----:B------:R0:W-:Y:S01]  /*1240*/  STS [R20], R19 ;  /* 0x0000001314007388 */ /* 0x0001e20000000800 */
[C---:B------:R-:W-:Y:S01]  /*1250*/  FADD R14, R22.reuse, R14 ;  /* 0x0000000e160e7221 */ /* 0x040fe20000000000 */
[----:B0-----:R-:W-:Y:S01]  /*1260*/  FADD R19, R22, R10 ;  /* 0x0000000a16137221 */ /* 0x001fe20000000000 */
[----:B------:R-:W-:Y:S02]  /*1270*/  LEA R10, R28, UR4, 0x4 ;  /* 0x000000041c0a7c11 */ /* 0x000fe4000f8e20ff */
[----:B------:R-:W-:-:S03]  /*1280*/  LEA R22, R29, UR4, 0x4 ;  /* 0x000000041d167c11 */ /* 0x000fc6000f8e20ff */
[----:B------:R-:W-:-:S05]  /*1290*/  IMAD R10, R27, 0x4, R10 ;  /* 0x000000041b0a7824 */ /* 0x000fca00078e020a */
[----:B------:R0:W-:Y:S02]  /*12a0*/  STS [R10+0x80], R3 ;  /* 0x000080030a007388 */ /* 0x0001e40000000800 */
[----:B0-----:R-:W-:Y:S01]  /*12b0*/  FADD R3, R23, R11 ;  /* 0x0000000b17037221 */ /* 0x001fe20000000000 */
[----:B------:R-:W-:Y:S01]  /*12c0*/  IMAD R11, R27, 0x4, R22 ;  /* 0x000000041b0b7824 */ /* 0x000fe200078e0216 */
[----:B------:R-:W-:-:S04]  /*12d0*/  LEA R22, R30, UR4, 0x4 ;  /* 0x000000041e167c11 */ /* 0x000fc8000f8e20ff */
[----:B------:R0:W-:Y:S02]  /*12e0*/  STS [R11+0x100], R2 ;  /* 0x000100020b007388 */ /* 0x0001e40000000800 */
[----:B0-----:R-:W-:-:S05]  /*12f0*/  IMAD R2, R27, 0x4, R22 ;  /* 0x000000041b027824 */ /* 0x001fca00078e0216 */
[----:B------:R0:W-:Y:S04]  /*1300*/  STS [R2+0x180], R4 ;  /* 0x0001800402007388 */ /* 0x0001e80000000800 */
[----:B------:R1:W-:Y:S04]  /*1310*/  STS [R20+0x40], R0 ;  /* 0x0000400014007388 */ /* 0x0003e80000000800 */
[----:B------:R-:W-:Y:S01]  /*1320*/  STS [R10+0xc0], R25 ;  /* 0x0000c0190a007388 */ /* 0x000fe20000000800 */
[----:B0-----:R-:W-:-:S03]  /*1330*/  IMAD.SHL.U32 R4, R5, 0x4, RZ ;  /* 0x0000000405047824 */ /* 0x001fc600078e00ff */
[----:B------:R0:W-:Y:S04]  /*1340*/  STS [R11+0x140], R26 ;  /* 0x0001401a0b007388 */ /* 0x0001e80000000800 */
[----:B------:R-:W-:Y:S01]  /*1350*/  STS [R2+0x1c0], R24 ;  /* 0x0001c01802007388 */ /* 0x000fe20000000800 */
[C---:B------:R-:W-:Y:S01]  /*1360*/  FADD R9, R21.reuse, R9 ;  /* 0x0000000915097221 */ /* 0x040fe20000000000 */
[----:B------:R-:W-:Y:S01]  /*1370*/  FADD R13, R21, R13 ;  /* 0x0000000d150d7221 */ /* 0x000fe20000000000 */
[----:B------:R-:W-:Y:S02]  /*1380*/  SHF.R.U32.HI R21, RZ, 0x5, R4 ;  /* 0x00000005ff157819 */ /* 0x000fe40000011604 */
[----:B------:R-:W-:Y:S02]  /*1390*/  LOP3.LUT R5, R5, 0x7f, RZ, 0xc0, !PT ;  /* 0x0000007f05057812 */ /* 0x000fe400078ec0ff */
[----:B-1----:R-:W-:-:S05]  /*13a0*/  SGXT.U32 R0, R21, 0x4 ;  /* 0x000000041500781a */ /* 0x002fca0000000000 */
[----:B------:R-:W-:-:S05]  /*13b0*/  IMAD.IADD R5, R0, 0x1, R5 ;  /* 0x0000000100057824 */ /* 0x000fca00078e0205 */
[----:B------:R-:W-:Y:S01]  /*13c0*/  LEA R21, R5, UR4, 0x4 ;  /* 0x0000000405157c11 */ /* 0x000fe2000f8e20ff */
[----:B------:R-:W-:Y:S01]  /*13d0*/  FADD R15, R23, R15 ;  /* 0x0000000f170f7221 */ /* 0x000fe20000000000 */
[----:B------:R-:W-:Y:S01]  /*13e0*/  BAR.SYNC.DEFER_BLOCKING 0x0 ;  /* 0x0000000000007b1d */ /* 0x000fe20000010000 */
[----:B------:R-:W-:-:S05]  /*13f0*/  LOP3.LUT R4, R4, 0x1fc, RZ, 0xc0, !PT ;  /* 0x000001fc04047812 */ /* 0x000fca00078ec0ff */
[----:B------:R-:W1:Y:S01]  /*1400*/  LDS.128 R20, [R21] ;  /* 0x0000000015147984 */ /* 0x000e620000000c00 */
[----:B------:R-:W-:Y:S01]  /*1410*/  LOP3.LUT R5, R4, 0x200, RZ, 0xfc, !PT ;  /* 0x0000020004057812 */ /* 0x000fe200078efcff */
[----:B------:R-:W-:-:S03]  /*1420*/  IMAD R29, R29, -0xc, R11 ;  /* 0xfffffff41d1d7824 */ /* 0x000fc600078e020b */
[----:B------:R-:W-:Y:S02]  /*1430*/  SHF.R.U32.HI R5, RZ, 0x5, R5 ;  /* 0x00000005ff057819 */ /* 0x000fe40000011605 */
[----:B------:R-:W-:Y:S02]  /*1440*/  LEA.HI R18, R18, UR4, RZ, 0x1d ;  /* 0x0000000412127c11 */ /* 0x000fe4000f8fe8ff */
[----:B0-----:R-:W-:-:S03]  /*1450*/  LEA R11, R5, UR4, 0x4 ;  /* 0x00000004050b7c11 */ /* 0x001fc6000f8e20ff */
[----:B------:R-:W-:Y:S02]  /*1460*/  IMAD R27, R27, 0x4, R18 ;  /* 0x000000041b1b7824 */ /* 0x000fe400078e0212 */
[----:B------:R-:W-:Y:S02]  /*1470*/  IMAD R18, R4, 0x4, R11 ;  /* 0x0000000404127824 */ /* 0x000fe400078e020b */
[----:B------:R-:W-:Y:S02]  /*1480*/  IMAD R28, R28, -0xc, R10 ;  /* 0xfffffff41c1c7824 */ /* 0x000fe400078e020a */
[----:B-1----:R-:W-:Y:S01]  /*1490*/  FADD R20, R20, R8 ;  /* 0x0000000814147221 */ /* 0x002fe20000000000 */
[----:B------:R-:W-:Y:S02]  /*14a0*/  FADD R21, R21, R9 ;  /* 0x0000000915157221 */ /* 0x000fe40000000000 */
[----:B------:R-:W0:Y:S01]  /*14b0*/  LDS.128 R8, [R18+0x800] ;  /* 0x0008000012087984 */ /* 0x000e220000000c00 */
[----:B------:R-:W-:Y:S01]  /*14c0*/  BAR.SYNC.DEFER_BLOCKING 0x0 ;  /* 0x0000000000007b1d */ /* 0x000fe20000010000 */
[----:B------:R-:W-:Y:S01]  /*14d0*/  FADD R22, R22, R19 ;  /* 0x0000001316167221 */ /* 0x000fe20000000000 */
[----:B------:R-:W-:-:S02]  /*14e0*/  IMAD R2, R30, -0xc, R2 ;  /* 0xfffffff41e027824 */ /* 0x000fc400078e0202 */
[----:B------:R-:W-:Y:S02]  /*14f0*/  FADD R3, R23, R3 ;  /* 0x0000000317037221 */ /* 0x000fe40000000000 */
[----:B------:R-:W-:Y:S04]  /*1500*/  STS [R27], R20 ;  /* 0x000000141b007388 */ /* 0x000fe80000000800 */
[----:B------:R-:W-:Y:S04]  /*1510*/  STS [R28+0x80], R21 ;  /* 0x000080151c007388 */ /* 0x000fe80000000800 */
[----:B------:R-:W-:Y:S01]  /*1520*/  STS [R29+0x100], R22 ;  /* 0x000100161d007388 */ /* 0x000fe20000000800 */
[----:B0-----:R-:W-:Y:S01]  /*1530*/  FADD R12, R8, R12 ;  /* 0x0000000c080c7221 */ /* 0x001fe20000000000 */
[----:B------:R-:W-:Y:S01]  /*1540*/  FADD R13, R9, R13 ;  /* 0x0000000d090d7221 */ /* 0x000fe20000000000 */
[----:B------:R-:W-:Y:S01]  /*1550*/  FADD R14, R10, R14 ;  /* 0x0000000e0a0e7221 */ /* 0x000fe20000000000 */
[----:B------:R-:W-:Y:S01]  /*1560*/  FADD R15, R11, R15 ;  /* 0x0000000f0b0f7221 */ /* 0x000fe20000000000 */
[----:B------:R0:W-:Y:S04]  /*1570*/  STS [R2+0x180], R3 ;  /* 0x0001800302007388 */ /* 0x0001e80000000800 */
[----:B------:R-:W-:Y:S04]  /*1580*/  STS [R27+0x40], R12 ;  /* 0x0000400c1b007388 */ /* 0x000fe80000000800 */
[----:B------:R-:W-:Y:S04]  /*1590*/  STS [R28+0xc0], R13 ;  /* 0x0000c00d1c007388 */ /* 0x000fe80000000800 */
[----:B------:R-:W-:Y:S04]  /*15a0*/  STS [R29+0x140], R14 ;  /* 0x0001400e1d007388 */ /* 0x000fe80000000800 */
[----:B------:R-:W-:Y:S01]  /*15b0*/  STS [R2+0x1c0], R15 ;  /* 0x0001c00f02007388 */ /* 0x000fe20000000800 */
[----:B------:R-:W-:-:S05]  /*15c0*/  LEA R9, R0, UR4, 0x2 ;  /* 0x0000000400097c11 */ /* 0x000fca000f8e10ff */
[----:B------:R-:W-:Y:S01]  /*15d0*/  IMAD R0, R4, 0x4, R9 ;  /* 0x0000000404007824 */ /* 0x000fe200078e0209 */
[----:B------:R-:W-:Y:S06]  /*15e0*/  BAR.SYNC.DEFER_BLOCKING 0x0 ;  /* 0x0000000000007b1d */ /* 0x000fec0000010000 */
[----:B------:R-:W-:Y:S04]  /*15f0*/  LDS R8, [R0] ;  /* 0x0000000000087984 */ /* 0x000fe80000000800 */
[----:B------:R-:W-:Y:S04]  /*1600*/  LDS R9, [R0+0x4] ;  /* 0x0000040000097984 */ /* 0x000fe80000000800 */
[----:B------:R-:W-:Y:S04]  /*1610*/  LDS R10, [R0+0x8] ;  /* 0x00000800000a7984 */ /* 0x000fe80000000800 */
[----:B------:R-:W1:Y:S01]  /*1620*/  LDS R11, [R0+0xc] ;  /* 0x00000c00000b7984 */ /* 0x000e620000000800 */
[C---:B0-----:R-:W-:Y:S01]  /*1630*/  LEA R3, R5.reuse, UR4, 0x2 ;  /* 0x0000000405037c11 */ /* 0x041fe2000f8e10ff */
[----:B------:R-:W-:-:S04]  /*1640*/  IMAD R5, R5, -0xc, R18 ;  /* 0xfffffff405057824 */ /* 0x000fc800078e0212 */
[----:B------:R-:W-:Y:S01]  /*1650*/  IMAD R3, R4, 0x4, R3 ;  /* 0x0000000404037824 */ /* 0x000fe200078e0203 */
[----:B-1----:R0:W-:Y:S02]  /*1660*/  @P1 STG.E.128 desc[UR6][R16.64], R8 ;  /* 0x0000000810001986 */ /* 0x0021e4000c101d06 */
[----:B0-----:R-:W-:Y:S05]  /*1670*/  @!P0 EXIT ;  /* 0x000000000000894d */ /* 0x001fea0003800000 */
[----:B0-----:R-:W-:Y:S04]  /*1680*/  LDS R8, [R5+0x800] ;  /* 0x0008000005087984 */ /* 0x001fe80000000800 */
[----:B------:R-:W-:Y:S04]  /*1690*/  LDS R9, [R3+0x804] ;  /* 0x0008040003097984 */ /* 0x000fe80000000800 */
[----:B------:R-:W-:Y:S04]  /*16a0*/  LDS R10, [R3+0x808] ;  /* 0x00080800030a7984 */ /* 0x000fe80000000800 */
[----:B------:R-:W0:Y:S04]  /*16b0*/  LDS R11, [R3+0x80c] ;  /* 0x00080c00030b7984 */ /* 0x000e280000000800 */
[----:B0-----:R-:W-:Y:S01]  /*16c0*/  STG.E.128 desc[UR6][R6.64], R8 ;  /* 0x0000000806007986 */ /* 0x001fe2000c101d06 */
[----:B------:R-:W-:Y:S05]  /*16d0*/  EXIT ;  /* 0x000000000000794d */ /* 0x000fea0003800000 */
.L_x_0:
[----:B------:R-:W-:-:S00]  /*16e0*/  BRA `(.L_x_0) ;  /* 0xfffffffc00fc7947 */ /* 0x000fc0000383ffff */
[----:B------:R-:W-:-:S00]  /*16f0*/  NOP ;  /* 0x0000000000007918 */ /* 0x000fc00000000000 */
        /* <DEDUP_REMOVED lines=8> */
.L_x_1:


//--------------------- .nv.shared.triton_poi_fused_add_8 --------------------------
	.section	.nv.shared.triton_poi_fused_add_8,"aw",@nobits
	.sectionflags	@""
	.align	16
	.zero		1024


//--------------------- .nv.constant0.triton_poi_fused_add_8 --------------------------
	.section	.nv.constant0.triton_poi_fused_add_8,"a",@progbits
	.sectionflags	@""
	.align	4
.nv.constant0.triton_poi_fused_add_8:
	.zero		584
